//
// Generated by NVIDIA NVVM Compiler
//
// Compiler Build ID: CL-36424714
// Cuda compilation tools, release 13.0, V13.0.88
// Based on NVVM 20.0.0
//

.version 9.0
.target sm_100
.address_size 64

	// .globl	_Z10sumVectorsPKfS0_Pfi

.visible .entry _Z10sumVectorsPKfS0_Pfi(
	.param .u64 .ptr .align 1 _Z10sumVectorsPKfS0_Pfi_param_0,
	.param .u64 .ptr .align 1 _Z10sumVectorsPKfS0_Pfi_param_1,
	.param .u64 .ptr .align 1 _Z10sumVectorsPKfS0_Pfi_param_2,
	.param .u32 _Z10sumVectorsPKfS0_Pfi_param_3
)
{
	.reg .pred 	%p<2>;
	.reg .b32 	%r<6>;
	.reg .b32 	%f<4>;
	.reg .b64 	%rd<11>;

	ld.param.u64 	%rd1, [_Z10sumVectorsPKfS0_Pfi_param_0];
	ld.param.u64 	%rd2, [_Z10sumVectorsPKfS0_Pfi_param_1];
	ld.param.u64 	%rd3, [_Z10sumVectorsPKfS0_Pfi_param_2];
	ld.param.u32 	%r2, [_Z10sumVectorsPKfS0_Pfi_param_3];
	mov.u32 	%r3, %ctaid.x;
	mov.u32 	%r4, %ntid.x;
	mov.u32 	%r5, %tid.x;
	mad.lo.s32 	%r1, %r3, %r4, %r5;
	setp.ge.s32 	%p1, %r1, %r2;
	@%p1 bra 	$L__BB0_2;
	cvta.to.global.u64 	%rd4, %rd1;
	cvta.to.global.u64 	%rd5, %rd2;
	cvta.to.global.u64 	%rd6, %rd3;
	mul.wide.s32 	%rd7, %r1, 4;
	add.s64 	%rd8, %rd4, %rd7;
	ld.global.f32 	%f1, [%rd8];
	add.s64 	%rd9, %rd5, %rd7;
	ld.global.f32 	%f2, [%rd9];
	add.f32 	%f3, %f1, %f2;
	add.s64 	%rd10, %rd6, %rd7;
	st.global.f32 	[%rd10], %f3;
$L__BB0_2:
	ret;

}


// ===== COMPILED SASS (sm_100) =====

	.target	sm_100

	.elftype	@"ET_EXEC"


//--------------------- .note.nv.tkinfo           --------------------------
	.section	.note.nv.tkinfo,"",@"SHT_NOTE"
	.sectionflags	@"SHF_NOTE_NV_TKINFO"
	.tkinfo
        /*0018*/ 	.word	0x00000002
        /*0030*/ 	.string	""
        /*0030*/ 	.string	"ptxas"
        /*0030*/ 	.string	"Cuda compilation tools, release 13.0, V13.0.88"
        /*0030*/ 	.string	"Build cuda_13.0.r13.0/compiler.36424714_0"
        /*0030*/ 	.string	"-arch sm_100 -m 64 "



//--------------------- .note.nv.cuinfo           --------------------------
	.section	.note.nv.cuinfo,"",@"SHT_NOTE"
	.sectionflags	@"SHF_NOTE_NV_CUINFO"
        /*0018*/ 	.short	0x0002
        /*001a*/ 	.short	0x0064
        /*001c*/ 	.short	0x0082
	.zero		2


//--------------------- .nv.info                  --------------------------
	.section	.nv.info,"",@"SHT_CUDA_INFO"
	.align	4


	//----- nvinfo : EIATTR_REGCOUNT
	.align		4
        /*0000*/ 	.byte	0x04, 0x2f
        /*0002*/ 	.short	(.L_1 - .L_0)
	.align		4
.L_0:
        /*0004*/ 	.word	index@(_Z10sumVectorsPKfS0_Pfi)
        /*0008*/ 	.word	0x0000000c


	//----- nvinfo : EIATTR_FRAME_SIZE
	.align		4
.L_1:
        /*000c*/ 	.byte	0x04, 0x11
        /*000e*/ 	.short	(.L_3 - .L_2)
	.align		4
.L_2:
        /*0010*/ 	.word	index@(_Z10sumVectorsPKfS0_Pfi)
        /*0014*/ 	.word	0x00000000


	//----- nvinfo : EIATTR_MIN_STACK_SIZE
	.align		4
.L_3:
        /*0018*/ 	.byte	0x04, 0x12
        /*001a*/ 	.short	(.L_5 - .L_4)
	.align		4
.L_4:
        /*001c*/ 	.word	index@(_Z10sumVectorsPKfS0_Pfi)
        /*0020*/ 	.word	0x00000000
.L_5:


//--------------------- .nv.compat                --------------------------
	.section	.nv.compat,"",@"SHT_CUDA_COMPAT_INFO"
	.align	4
        /*0000*/ 	.byte	0x02, 0x09, 0x00, 0x00, 0x02, 0x02, 0x01, 0x00, 0x02, 0x05, 0x05, 0x00, 0x03, 0x07, 0x01, 0x01
        /*0010*/ 	.byte	0x02, 0x03, 0x00, 0x00, 0x02, 0x06, 0x01, 0x00, 0x04, 0x0b, 0x08, 0x00, 0x09, 0x00, 0x00, 0x00
        /*0020*/ 	.byte	0x00, 0x00, 0x00, 0x00


//--------------------- .nv.info._Z10sumVectorsPKfS0_Pfi --------------------------
	.section	.nv.info._Z10sumVectorsPKfS0_Pfi,"",@"SHT_CUDA_INFO"
	.sectionflags	@""
	.align	4


	//----- nvinfo : EIATTR_CUDA_API_VERSION
	.align		4
        /*0000*/ 	.byte	0x04, 0x37
        /*0002*/ 	.short	(.L_7 - .L_6)
.L_6:
        /*0004*/ 	.word	0x00000082


	//----- nvinfo : EIATTR_KPARAM_INFO
	.align		4
.L_7:
        /*0008*/ 	.byte	0x04, 0x17
        /*000a*/ 	.short	(.L_9 - .L_8)
.L_8:
        /*000c*/ 	.word	0x00000000
        /*0010*/ 	.short	0x0003
        /*0012*/ 	.short	0x0018
        /*0014*/ 	.byte	0x00, 0xf0, 0x11, 0x00


	//----- nvinfo : EIATTR_KPARAM_INFO
	.align		4
.L_9:
        /*0018*/ 	.byte	0x04, 0x17
        /*001a*/ 	.short	(.L_11 - .L_10)
.L_10:
        /*001c*/ 	.word	0x00000000
        /*0020*/ 	.short	0x0002
        /*0022*/ 	.short	0x0010
        /*0024*/ 	.byte	0x00, 0xf5, 0x21, 0x00


	//----- nvinfo : EIATTR_KPARAM_INFO
	.align		4
.L_11:
        /*0028*/ 	.byte	0x04, 0x17
        /*002a*/ 	.short	(.L_13 - .L_12)
.L_12:
        /*002c*/ 	.word	0x00000000
        /*0030*/ 	.short	0x0001
        /*0032*/ 	.short	0x0008
        /*0034*/ 	.byte	0x00, 0xf5, 0x21, 0x00


	//----- nvinfo : EIATTR_KPARAM_INFO
	.align		4
.L_13:
        /*0038*/ 	.byte	0x04, 0x17
        /*003a*/ 	.short	(.L_15 - .L_14)
.L_14:
        /*003c*/ 	.word	0x00000000
        /*0040*/ 	.short	0x0000
        /*0042*/ 	.short	0x0000
        /*0044*/ 	.byte	0x00, 0xf5, 0x21, 0x00


	//----- nvinfo : EIATTR_SPARSE_MMA_MASK
	.align		4
.L_15:
        /*0048*/ 	.byte	0x03, 0x50
        /*004a*/ 	.short	0x0000


	//----- nvinfo : EIATTR_MAXREG_COUNT
	.align		4
        /*004c*/ 	.byte	0x03, 0x1b
        /*004e*/ 	.short	0x00ff


	//----- nvinfo : EIATTR_MERCURY_ISA_VERSION
	.align		4
        /*0050*/ 	.byte	0x03, 0x5f
        /*0052*/ 	.short	0x0101


	//----- nvinfo : EIATTR_VRC_CTA_INIT_COUNT
	.align		4
        /*0054*/ 	.byte	0x02, 0x4a
	.zero		1
	.zero		1


	//----- nvinfo : EIATTR_EXIT_INSTR_OFFSETS
	.align		4
        /*0058*/ 	.byte	0x04, 0x1c
        /*005a*/ 	.short	(.L_17 - .L_16)


	//   ....[0]....
.L_16:
        /*005c*/ 	.word	0x00000070


	//   ....[1]....
        /*0060*/ 	.word	0x00000130


	//----- nvinfo : EIATTR_CBANK_PARAM_SIZE
	.align		4
.L_17:
        /*0064*/ 	.byte	0x03, 0x19
        /*0066*/ 	.short	0x001c


	//----- nvinfo : EIATTR_PARAM_CBANK
	.align		4
        /*0068*/ 	.byte	0x04, 0x0a
        /*006a*/ 	.short	(.L_19 - .L_18)
	.align		4
.L_18:
        /*006c*/ 	.word	index@(.nv.constant0._Z10sumVectorsPKfS0_Pfi)
        /*0070*/ 	.short	0x0380
        /*0072*/ 	.short	0x001c


	//----- nvinfo : EIATTR_SW_WAR
	.align		4
.L_19:
        /*0074*/ 	.byte	0x04, 0x36
        /*0076*/ 	.short	(.L_21 - .L_20)
.L_20:
        /*0078*/ 	.word	0x00000008
.L_21:


//--------------------- .nv.callgraph             --------------------------
	.section	.nv.callgraph,"",@"SHT_CUDA_CALLGRAPH"
	.align	4
	.sectionentsize	8
	.align		4
        /*0000*/ 	.word	0x00000000
	.align		4
        /*0004*/ 	.word	0xffffffff
	.align		4
        /*0008*/ 	.word	0x00000000
	.align		4
        /*000c*/ 	.word	0xfffffffe
	.align		4
        /*0010*/ 	.word	0x00000000
	.align		4
        /*0014*/ 	.word	0xfffffffd
	.align		4
        /*0018*/ 	.word	0x00000000
	.align		4
        /*001c*/ 	.word	0xfffffffc


//--------------------- .text._Z10sumVectorsPKfS0_Pfi --------------------------
	.section	.text._Z10sumVectorsPKfS0_Pfi,"ax",@progbits
	.align	128
        .global         _Z10sumVectorsPKfS0_Pfi
        .type           _Z10sumVectorsPKfS0_Pfi,@function
        .size           _Z10sumVectorsPKfS0_Pfi,(.L_x_1 - _Z10sumVectorsPKfS0_Pfi)
        .other          _Z10sumVectorsPKfS0_Pfi,@"STO_CUDA_ENTRY STV_DEFAULT"
_Z10sumVectorsPKfS0_Pfi:
.text._Z10sumVectorsPKfS0_Pfi:
[----:B------:R-:W-:Y:S01]  /*0000*/  LDC R1, c[0x0][0x37c] ;  /* 0x0000df00ff017b82 */ /* 0x000fe20000000800 */
[----:B------:R-:W0:Y:S07]  /*0010*/  S2R R0, SR_TID.X ;  /* 0x0000000000007919 */ /* 0x000e2e0000002100 */
[----:B------:R-:W0:Y:S01]  /*0020*/  S2UR UR4, SR_CTAID.X ;  /* 0x00000000000479c3 */ /* 0x000e220000002500 */
[----:B------:R-:W1:Y:S07]  /*0030*/  LDCU UR5, c[0x0][0x398] ;  /* 0x00007300ff0577ac */ /* 0x000e6e0008000800 */
[----:B------:R-:W0:Y:S02]  /*0040*/  LDC R9, c[0x0][0x360] ;  /* 0x0000d800ff097b82 */ /* 0x000e240000000800 */
[----:B0-----:R-:W-:-:S05]  /*0050*/  IMAD R9, R9, UR4, R0 ;  /* 0x0000000409097c24 */ /* 0x001fca000f8e0200 */
[----:B-1----:R-:W-:-:S13]  /*0060*/  ISETP.GE.AND P0, PT, R9, UR5, PT ;  /* 0x0000000509007c0c */ /* 0x002fda000bf06270 */
[----:B------:R-:W-:Y:S05]  /*0070*/  @P0 EXIT ;  /* 0x000000000000094d */ /* 0x000fea0003800000 */
[----:B------:R-:W0:Y:S01]  /*0080*/  LDC.64 R2, c[0x0][0x380] ;  /* 0x0000e000ff027b82 */ /* 0x000e220000000a00 */
[----:B------:R-:W1:Y:S07]  /*0090*/  LDCU.64 UR4, c[0x0][0x358] ;  /* 0x00006b00ff0477ac */ /* 0x000e6e0008000a00 */
[----:B------:R-:W2:Y:S08]  /*00a0*/  LDC.64 R4, c[0x0][0x388] ;  /* 0x0000e200ff047b82 */ /* 0x000eb00000000a00 */
[----:B------:R-:W3:Y:S01]  /*00b0*/  LDC.64 R6, c[0x0][0x390] ;  /* 0x0000e400ff067b82 */ /* 0x000ee20000000a00 */
[----:B0-----:R-:W-:-:S06]  /*00c0*/  IMAD.WIDE R2, R9, 0x4, R2 ;  /* 0x0000000409027825 */ /* 0x001fcc00078e0202 */
[----:B-1----:R-:W4:Y:S01]  /*00d0*/  LDG.E R2, desc[UR4][R2.64] ;  /* 0x0000000402027981 */ /* 0x002f22000c1e1900 */
[----:B--2---:R-:W-:-:S06]  /*00e0*/  IMAD.WIDE R4, R9, 0x4, R4 ;  /* 0x0000000409047825 */ /* 0x004fcc00078e0204 */
[----:B------:R-:W4:Y:S01]  /*00f0*/  LDG.E R5, desc[UR4][R4.64] ;  /* 0x0000000404057981 */ /* 0x000f22000c1e1900 */
[----:B---3--:R-:W-:-:S04]  /*0100*/  IMAD.WIDE R6, R9, 0x4, R6 ;  /* 0x0000000409067825 */ /* 0x008fc800078e0206 */
[----:B----4-:R-:W-:-:S05]  /*0110*/  FADD R9, R2, R5 ;  /* 0x0000000502097221 */ /* 0x010fca0000000000 */
[----:B------:R-:W-:Y:S01]  /*0120*/  STG.E desc[UR4][R6.64], R9 ;  /* 0x0000000906007986 */ /* 0x000fe2000c101904 */
[----:B------:R-:W-:Y:S05]  /*0130*/  EXIT ;  /* 0x000000000000794d */ /* 0x000fea0003800000 */
.L_x_0:
[----:B------:R-:W-:-:S00]  /*0140*/  BRA `(.L_x_0) ;  /* 0xfffffffc00fc7947 */ /* 0x000fc0000383ffff */
[----:B------:R-:W-:-:S00]  /*0150*/  NOP ;  /* 0x0000000000007918 */ /* 0x000fc00000000000 */
        /* <DEDUP_REMOVED lines=10> */
.L_x_1:


//--------------------- .nv.shared.reserved.0     --------------------------
	.section	.nv.shared.reserved.0,"aw",@nobits
	.weak		__nv_reservedSMEM_offset_0_alias
	.size		__nv_reservedSMEM_offset_0_alias, 0, 64
	.other		__nv_reservedSMEM_offset_0_alias,@"STO_CUDA_RESERVED_SHARED STV_DEFAULT"
__nv_reservedSMEM_offset_0_alias:
	.zero		0
	.zero		64


//--------------------- .nv.constant0._Z10sumVectorsPKfS0_Pfi --------------------------
	.section	.nv.constant0._Z10sumVectorsPKfS0_Pfi,"a",@progbits
	.sectionflags	@""
	.align	4
.nv.constant0._Z10sumVectorsPKfS0_Pfi:
	.zero		924


//--------------------- SYMBOLS --------------------------

	.type		.nv.reservedSmem.offset0,@object
	.size		.nv.reservedSmem.offset0,0x4
